//
// Generated by NVIDIA NVVM Compiler
//
// Compiler Build ID: CL-36424714
// Cuda compilation tools, release 13.0, V13.0.88
// Based on NVVM 20.0.0
//

.version 9.0
.target sm_100
.address_size 64

	// .globl	_Z4mmulIfEviiiPKT_S2_PS0_
// _ZZ4mmulIfEviiiPKT_S2_PS0_E2As has been demoted
// _ZZ4mmulIfEviiiPKT_S2_PS0_E2Bs has been demoted

.visible .entry _Z4mmulIfEviiiPKT_S2_PS0_(
	.param .u32 _Z4mmulIfEviiiPKT_S2_PS0__param_0,
	.param .u32 _Z4mmulIfEviiiPKT_S2_PS0__param_1,
	.param .u32 _Z4mmulIfEviiiPKT_S2_PS0__param_2,
	.param .u64 .ptr .align 1 _Z4mmulIfEviiiPKT_S2_PS0__param_3,
	.param .u64 .ptr .align 1 _Z4mmulIfEviiiPKT_S2_PS0__param_4,
	.param .u64 .ptr .align 1 _Z4mmulIfEviiiPKT_S2_PS0__param_5
)
{
	.reg .pred 	%p<7>;
	.reg .b32 	%r<59>;
	.reg .b32 	%f<155>;
	.reg .b64 	%rd<20>;
	// demoted variable
	.shared .align 4 .b8 _ZZ4mmulIfEviiiPKT_S2_PS0_E2As[4096];
	// demoted variable
	.shared .align 4 .b8 _ZZ4mmulIfEviiiPKT_S2_PS0_E2Bs[4096];
	ld.param.u32 	%r25, [_Z4mmulIfEviiiPKT_S2_PS0__param_0];
	ld.param.u32 	%r23, [_Z4mmulIfEviiiPKT_S2_PS0__param_1];
	ld.param.u32 	%r24, [_Z4mmulIfEviiiPKT_S2_PS0__param_2];
	mov.u32 	%r1, %ctaid.x;
	mov.u32 	%r2, %ntid.x;
	mov.u32 	%r3, %tid.x;
	mad.lo.s32 	%r4, %r1, %r2, %r3;
	mov.u32 	%r5, %ctaid.y;
	mov.u32 	%r27, %ntid.y;
	mov.u32 	%r6, %tid.y;
	mad.lo.s32 	%r28, %r5, %r27, %r6;
	setp.ge.s32 	%p1, %r4, %r23;
	setp.ge.s32 	%p2, %r28, %r25;
	or.pred  	%p3, %p1, %p2;
	@%p3 bra 	$L__BB0_7;
	setp.lt.s32 	%p4, %r24, 1;
	mov.f32 	%f139, 0f00000000;
	mov.f32 	%f140, %f139;
	mov.f32 	%f141, %f139;
	mov.f32 	%f142, %f139;
	mov.f32 	%f143, %f139;
	mov.f32 	%f144, %f139;
	mov.f32 	%f145, %f139;
	mov.f32 	%f146, %f139;
	mov.f32 	%f147, %f139;
	mov.f32 	%f148, %f139;
	mov.f32 	%f149, %f139;
	mov.f32 	%f150, %f139;
	mov.f32 	%f151, %f139;
	mov.f32 	%f152, %f139;
	mov.f32 	%f153, %f139;
	mov.f32 	%f154, %f139;
	@%p4 bra 	$L__BB0_6;
	shl.b32 	%r30, %r5, 6;
	shl.b32 	%r31, %r1, 6;
	mad.lo.s32 	%r32, %r6, %r2, %r3;
	shl.b32 	%r33, %r32, 2;
	shl.b32 	%r34, %r32, 4;
	mov.u32 	%r35, _ZZ4mmulIfEviiiPKT_S2_PS0_E2As;
	add.s32 	%r8, %r35, %r34;
	shr.u32 	%r36, %r32, 2;
	and.b32  	%r37, %r33, 12;
	add.s32 	%r38, %r30, %r36;
	mad.lo.s32 	%r9, %r38, %r24, %r37;
	mov.u32 	%r39, _ZZ4mmulIfEviiiPKT_S2_PS0_E2Bs;
	add.s32 	%r10, %r39, %r34;
	shr.u32 	%r11, %r32, 4;
	and.b32  	%r40, %r33, 60;
	or.b32  	%r12, %r40, %r31;
	shl.b32 	%r41, %r3, 4;
	add.s32 	%r42, %r41, %r39;
	add.s32 	%r13, %r42, 256;
	mov.b32 	%r55, 0;
	mov.f32 	%f139, 0f00000000;
$L__BB0_3:
	ld.param.u64 	%rd18, [_Z4mmulIfEviiiPKT_S2_PS0__param_4];
	ld.param.u64 	%rd17, [_Z4mmulIfEviiiPKT_S2_PS0__param_3];
	mov.u32 	%r44, %tid.y;
	shl.b32 	%r45, %r44, 8;
	mov.u32 	%r46, _ZZ4mmulIfEviiiPKT_S2_PS0_E2As;
	add.s32 	%r47, %r45, %r46;
	add.s32 	%r57, %r47, 128;
	add.s32 	%r48, %r9, %r55;
	cvta.to.global.u64 	%rd4, %rd17;
	mul.wide.s32 	%rd5, %r48, 4;
	add.s64 	%rd6, %rd4, %rd5;
	ld.global.v4.f32 	{%f67, %f68, %f69, %f70}, [%rd6];
	st.shared.v4.f32 	[%r8], {%f67, %f68, %f69, %f70};
	add.s32 	%r49, %r55, %r11;
	mad.lo.s32 	%r50, %r49, %r23, %r12;
	cvta.to.global.u64 	%rd7, %rd18;
	mul.wide.s32 	%rd8, %r50, 4;
	add.s64 	%rd9, %rd7, %rd8;
	ld.global.v4.f32 	{%f71, %f72, %f73, %f74}, [%rd9];
	st.shared.v4.f32 	[%r10], {%f71, %f72, %f73, %f74};
	bar.sync 	0;
	mov.b32 	%r58, 128;
	mov.u32 	%r56, %r13;
$L__BB0_4:
	ld.shared.f32 	%f75, [%r57+-128];
	ld.shared.f32 	%f76, [%r57+-64];
	ld.shared.f32 	%f77, [%r57];
	ld.shared.f32 	%f78, [%r57+64];
	ld.shared.f32 	%f79, [%r56+-256];
	ld.shared.f32 	%f80, [%r56+-252];
	ld.shared.f32 	%f81, [%r56+-248];
	ld.shared.f32 	%f82, [%r56+-244];
	fma.rn.f32 	%f83, %f75, %f79, %f146;
	fma.rn.f32 	%f84, %f75, %f80, %f145;
	fma.rn.f32 	%f85, %f75, %f81, %f144;
	fma.rn.f32 	%f86, %f75, %f82, %f143;
	fma.rn.f32 	%f87, %f76, %f79, %f142;
	fma.rn.f32 	%f88, %f76, %f80, %f141;
	fma.rn.f32 	%f89, %f76, %f81, %f140;
	fma.rn.f32 	%f90, %f76, %f82, %f139;
	fma.rn.f32 	%f91, %f77, %f79, %f147;
	fma.rn.f32 	%f92, %f77, %f80, %f148;
	fma.rn.f32 	%f93, %f77, %f81, %f149;
	fma.rn.f32 	%f94, %f77, %f82, %f150;
	fma.rn.f32 	%f95, %f78, %f79, %f151;
	fma.rn.f32 	%f96, %f78, %f80, %f152;
	fma.rn.f32 	%f97, %f78, %f81, %f153;
	fma.rn.f32 	%f98, %f78, %f82, %f154;
	ld.shared.f32 	%f99, [%r57+-124];
	ld.shared.f32 	%f100, [%r57+-60];
	ld.shared.f32 	%f101, [%r57+4];
	ld.shared.f32 	%f102, [%r57+68];
	ld.shared.f32 	%f103, [%r56];
	ld.shared.f32 	%f104, [%r56+4];
	ld.shared.f32 	%f105, [%r56+8];
	ld.shared.f32 	%f106, [%r56+12];
	fma.rn.f32 	%f146, %f99, %f103, %f83;
	fma.rn.f32 	%f145, %f99, %f104, %f84;
	fma.rn.f32 	%f144, %f99, %f105, %f85;
	fma.rn.f32 	%f143, %f99, %f106, %f86;
	fma.rn.f32 	%f142, %f100, %f103, %f87;
	fma.rn.f32 	%f141, %f100, %f104, %f88;
	fma.rn.f32 	%f140, %f100, %f105, %f89;
	fma.rn.f32 	%f139, %f100, %f106, %f90;
	fma.rn.f32 	%f147, %f101, %f103, %f91;
	fma.rn.f32 	%f148, %f101, %f104, %f92;
	fma.rn.f32 	%f149, %f101, %f105, %f93;
	fma.rn.f32 	%f150, %f101, %f106, %f94;
	fma.rn.f32 	%f151, %f102, %f103, %f95;
	fma.rn.f32 	%f152, %f102, %f104, %f96;
	fma.rn.f32 	%f153, %f102, %f105, %f97;
	fma.rn.f32 	%f154, %f102, %f106, %f98;
	add.s32 	%r58, %r58, 8;
	add.s32 	%r57, %r57, 8;
	add.s32 	%r56, %r56, 512;
	setp.ne.s32 	%p5, %r58, 192;
	@%p5 bra 	$L__BB0_4;
	bar.sync 	0;
	add.s32 	%r55, %r55, 16;
	setp.lt.s32 	%p6, %r55, %r24;
	@%p6 bra 	$L__BB0_3;
$L__BB0_6:
	ld.param.u64 	%rd19, [_Z4mmulIfEviiiPKT_S2_PS0__param_5];
	shl.b32 	%r51, %r4, 2;
	mul.lo.s32 	%r52, %r28, %r23;
	shl.b32 	%r53, %r52, 2;
	add.s32 	%r54, %r53, %r51;
	cvta.to.global.u64 	%rd10, %rd19;
	mul.wide.s32 	%rd11, %r54, 4;
	add.s64 	%rd12, %rd10, %rd11;
	st.global.f32 	[%rd12], %f146;
	st.global.f32 	[%rd12+4], %f145;
	st.global.f32 	[%rd12+8], %f144;
	st.global.f32 	[%rd12+12], %f143;
	mul.wide.s32 	%rd13, %r23, 4;
	add.s64 	%rd14, %rd12, %rd13;
	st.global.f32 	[%rd14], %f142;
	st.global.f32 	[%rd14+4], %f141;
	st.global.f32 	[%rd14+8], %f140;
	st.global.f32 	[%rd14+12], %f139;
	add.s64 	%rd15, %rd14, %rd13;
	st.global.f32 	[%rd15], %f147;
	st.global.f32 	[%rd15+4], %f148;
	st.global.f32 	[%rd15+8], %f149;
	st.global.f32 	[%rd15+12], %f150;
	add.s64 	%rd16, %rd15, %rd13;
	st.global.f32 	[%rd16], %f151;
	st.global.f32 	[%rd16+4], %f152;
	st.global.f32 	[%rd16+8], %f153;
	st.global.f32 	[%rd16+12], %f154;
$L__BB0_7:
	ret;

}


// ===== COMPILED SASS (sm_100) =====

	.target	sm_100

	.elftype	@"ET_EXEC"


//--------------------- .note.nv.tkinfo           --------------------------
	.section	.note.nv.tkinfo,"",@"SHT_NOTE"
	.sectionflags	@"SHF_NOTE_NV_TKINFO"
	.tkinfo
        /*0018*/ 	.word	0x00000002
        /*0030*/ 	.string	""
        /*0030*/ 	.string	"ptxas"
        /*0030*/ 	.string	"Cuda compilation tools, release 13.0, V13.0.88"
        /*0030*/ 	.string	"Build cuda_13.0.r13.0/compiler.36424714_0"
        /*0030*/ 	.string	"-arch sm_100 -m 64 "



//--------------------- .note.nv.cuinfo           --------------------------
	.section	.note.nv.cuinfo,"",@"SHT_NOTE"
	.sectionflags	@"SHF_NOTE_NV_CUINFO"
        /*0018*/ 	.short	0x0002
        /*001a*/ 	.short	0x0064
        /*001c*/ 	.short	0x0082
	.zero		2


//--------------------- .nv.info                  --------------------------
	.section	.nv.info,"",@"SHT_CUDA_INFO"
	.align	4


	//----- nvinfo : EIATTR_REGCOUNT
	.align		4
        /*0000*/ 	.byte	0x04, 0x2f
        /*0002*/ 	.short	(.L_1 - .L_0)
	.align		4
.L_0:
        /*0004*/ 	.word	index@(_Z4mmulIfEviiiPKT_S2_PS0_)
        /*0008*/ 	.word	0x0000003e


	//----- nvinfo : EIATTR_FRAME_SIZE
	.align		4
.L_1:
        /*000c*/ 	.byte	0x04, 0x11
        /*000e*/ 	.short	(.L_3 - .L_2)
	.align		4
.L_2:
        /*0010*/ 	.word	index@(_Z4mmulIfEviiiPKT_S2_PS0_)
        /*0014*/ 	.word	0x00000000


	//----- nvinfo : EIATTR_MIN_STACK_SIZE
	.align		4
.L_3:
        /*0018*/ 	.byte	0x04, 0x12
        /*001a*/ 	.short	(.L_5 - .L_4)
	.align		4
.L_4:
        /*001c*/ 	.word	index@(_Z4mmulIfEviiiPKT_S2_PS0_)
        /*0020*/ 	.word	0x00000000
.L_5:


//--------------------- .nv.compat                --------------------------
	.section	.nv.compat,"",@"SHT_CUDA_COMPAT_INFO"
	.align	4
        /*0000*/ 	.byte	0x02, 0x09, 0x00, 0x00, 0x02, 0x02, 0x01, 0x00, 0x02, 0x05, 0x05, 0x00, 0x03, 0x07, 0x01, 0x01
        /*0010*/ 	.byte	0x02, 0x03, 0x00, 0x00, 0x02, 0x06, 0x01, 0x00, 0x04, 0x0b, 0x08, 0x00, 0x09, 0x00, 0x00, 0x00
        /*0020*/ 	.byte	0x00, 0x00, 0x00, 0x00


//--------------------- .nv.info._Z4mmulIfEviiiPKT_S2_PS0_ --------------------------
	.section	.nv.info._Z4mmulIfEviiiPKT_S2_PS0_,"",@"SHT_CUDA_INFO"
	.sectionflags	@""
	.align	4


	//----- nvinfo : EIATTR_CUDA_API_VERSION
	.align		4
        /*0000*/ 	.byte	0x04, 0x37
        /*0002*/ 	.short	(.L_7 - .L_6)
.L_6:
        /*0004*/ 	.word	0x00000082


	//----- nvinfo : EIATTR_KPARAM_INFO
	.align		4
.L_7:
        /*0008*/ 	.byte	0x04, 0x17
        /*000a*/ 	.short	(.L_9 - .L_8)
.L_8:
        /*000c*/ 	.word	0x00000000
        /*0010*/ 	.short	0x0005
        /*0012*/ 	.short	0x0020
        /*0014*/ 	.byte	0x00, 0xf5, 0x21, 0x00


	//----- nvinfo : EIATTR_KPARAM_INFO
	.align		4
.L_9:
        /*0018*/ 	.byte	0x04, 0x17
        /*001a*/ 	.short	(.L_11 - .L_10)
.L_10:
        /*001c*/ 	.word	0x00000000
        /*0020*/ 	.short	0x0004
        /*0022*/ 	.short	0x0018
        /*0024*/ 	.byte	0x00, 0xf5, 0x21, 0x00


	//----- nvinfo : EIATTR_KPARAM_INFO
	.align		4
.L_11:
        /*0028*/ 	.byte	0x04, 0x17
        /*002a*/ 	.short	(.L_13 - .L_12)
.L_12:
        /*002c*/ 	.word	0x00000000
        /*0030*/ 	.short	0x0003
        /*0032*/ 	.short	0x0010
        /*0034*/ 	.byte	0x00, 0xf5, 0x21, 0x00


	//----- nvinfo : EIATTR_KPARAM_INFO
	.align		4
.L_13:
        /*0038*/ 	.byte	0x04, 0x17
        /*003a*/ 	.short	(.L_15 - .L_14)
.L_14:
        /*003c*/ 	.word	0x00000000
        /*0040*/ 	.short	0x0002
        /*0042*/ 	.short	0x0008
        /*0044*/ 	.byte	0x00, 0xf0, 0x11, 0x00


	//----- nvinfo : EIATTR_KPARAM_INFO
	.align		4
.L_15:
        /*0048*/ 	.byte	0x04, 0x17
        /*004a*/ 	.short	(.L_17 - .L_16)
.L_16:
        /*004c*/ 	.word	0x00000000
        /*0050*/ 	.short	0x0001
        /*0052*/ 	.short	0x0004
        /*0054*/ 	.byte	0x00, 0xf0, 0x11, 0x00


	//----- nvinfo : EIATTR_KPARAM_INFO
	.align		4
.L_17:
        /*0058*/ 	.byte	0x04, 0x17
        /*005a*/ 	.short	(.L_19 - .L_18)
.L_18:
        /*005c*/ 	.word	0x00000000
        /*0060*/ 	.short	0x0000
        /*0062*/ 	.short	0x0000
        /*0064*/ 	.byte	0x00, 0xf0, 0x11, 0x00


	//----- nvinfo : EIATTR_SPARSE_MMA_MASK
	.align		4
.L_19:
        /*0068*/ 	.byte	0x03, 0x50
        /*006a*/ 	.short	0x0000


	//----- nvinfo : EIATTR_MAXREG_COUNT
	.align		4
        /*006c*/ 	.byte	0x03, 0x1b
        /*006e*/ 	.short	0x00ff


	//----- nvinfo : EIATTR_NUM_BARRIERS
	.align		4
        /*0070*/ 	.byte	0x02, 0x4c
        /*0072*/ 	.byte	0x01
	.zero		1


	//----- nvinfo : EIATTR_MERCURY_ISA_VERSION
	.align		4
        /*0074*/ 	.byte	0x03, 0x5f
        /*0076*/ 	.short	0x0101


	//----- nvinfo : EIATTR_VRC_CTA_INIT_COUNT
	.align		4
        /*0078*/ 	.byte	0x02, 0x4a
	.zero		1
	.zero		1


	//----- nvinfo : EIATTR_EXIT_INSTR_OFFSETS
	.align		4
        /*007c*/ 	.byte	0x04, 0x1c
        /*007e*/ 	.short	(.L_21 - .L_20)


	//   ....[0]....
.L_20:
        /*0080*/ 	.word	0x000000d0


	//   ....[1]....
        /*0084*/ 	.word	0x00000f60


	//----- nvinfo : EIATTR_CBANK_PARAM_SIZE
	.align		4
.L_21:
        /*0088*/ 	.byte	0x03, 0x19
        /*008a*/ 	.short	0x0028


	//----- nvinfo : EIATTR_PARAM_CBANK
	.align		4
        /*008c*/ 	.byte	0x04, 0x0a
        /*008e*/ 	.short	(.L_23 - .L_22)
	.align		4
.L_22:
        /*0090*/ 	.word	index@(.nv.constant0._Z4mmulIfEviiiPKT_S2_PS0_)
        /*0094*/ 	.short	0x0380
        /*0096*/ 	.short	0x0028


	//----- nvinfo : EIATTR_SW_WAR
	.align		4
.L_23:
        /*0098*/ 	.byte	0x04, 0x36
        /*009a*/ 	.short	(.L_25 - .L_24)
.L_24:
        /*009c*/ 	.word	0x00000008
.L_25:


//--------------------- .nv.callgraph             --------------------------
	.section	.nv.callgraph,"",@"SHT_CUDA_CALLGRAPH"
	.align	4
	.sectionentsize	8
	.align		4
        /*0000*/ 	.word	0x00000000
	.align		4
        /*0004*/ 	.word	0xffffffff
	.align		4
        /*0008*/ 	.word	0x00000000
	.align		4
        /*000c*/ 	.word	0xfffffffe
	.align		4
        /*0010*/ 	.word	0x00000000
	.align		4
        /*0014*/ 	.word	0xfffffffd
	.align		4
        /*0018*/ 	.word	0x00000000
	.align		4
        /*001c*/ 	.word	0xfffffffc


//--------------------- .text._Z4mmulIfEviiiPKT_S2_PS0_ --------------------------
	.section	.text._Z4mmulIfEviiiPKT_S2_PS0_,"ax",@progbits
	.align	128
        .global         _Z4mmulIfEviiiPKT_S2_PS0_
        .type           _Z4mmulIfEviiiPKT_S2_PS0_,@function
        .size           _Z4mmulIfEviiiPKT_S2_PS0_,(.L_x_4 - _Z4mmulIfEviiiPKT_S2_PS0_)
        .other          _Z4mmulIfEviiiPKT_S2_PS0_,@"STO_CUDA_ENTRY STV_DEFAULT"
_Z4mmulIfEviiiPKT_S2_PS0_:
.text._Z4mmulIfEviiiPKT_S2_PS0_:
[----:B------:R-:W-:Y:S01]  /*0000*/  LDC R1, c[0x0][0x37c] ;  /* 0x0000df00ff017b82 */ /* 0x000fe20000000800 */
[----:B------:R-:W0:Y:S01]  /*0010*/  S2R R3, SR_CTAID.Y ;  /* 0x0000000000037919 */ /* 0x000e220000002600 */
[----:B------:R-:W1:Y:S01]  /*0020*/  LDCU UR7, c[0x0][0x360] ;  /* 0x00006c00ff0777ac */ /* 0x000e620008000800 */
[----:B------:R-:W0:Y:S01]  /*0030*/  S2R R2, SR_TID.Y ;  /* 0x0000000000027919 */ /* 0x000e220000002200 */
[----:B------:R-:W0:Y:S01]  /*0040*/  LDCU UR4, c[0x0][0x364] ;  /* 0x00006c80ff0477ac */ /* 0x000e220008000800 */
[----:B------:R-:W1:Y:S01]  /*0050*/  S2R R4, SR_CTAID.X ;  /* 0x0000000000047919 */ /* 0x000e620000002500 */
[----:B------:R-:W2:Y:S01]  /*0060*/  LDCU.64 UR8, c[0x0][0x380] ;  /* 0x00007000ff0877ac */ /* 0x000ea20008000a00 */
[----:B------:R-:W1:Y:S01]  /*0070*/  S2R R5, SR_TID.X ;  /* 0x0000000000057919 */ /* 0x000e620000002100 */
[----:B--2---:R-:W-:Y:S01]  /*0080*/  MOV R0, UR9 ;  /* 0x0000000900007c02 */ /* 0x004fe20008000f00 */
[----:B0-----:R-:W-:-:S05]  /*0090*/  IMAD R43, R3, UR4, R2 ;  /* 0x00000004032b7c24 */ /* 0x001fca000f8e0202 */
[----:B------:R-:W-:Y:S01]  /*00a0*/  ISETP.GE.AND P0, PT, R43, UR8, PT ;  /* 0x000000082b007c0c */ /* 0x000fe2000bf06270 */
[----:B-1----:R-:W-:-:S05]  /*00b0*/  IMAD R45, R4, UR7, R5 ;  /* 0x00000007042d7c24 */ /* 0x002fca000f8e0205 */
[----:B------:R-:W-:-:S13]  /*00c0*/  ISETP.GE.OR P0, PT, R45, R0, P0 ;  /* 0x000000002d00720c */ /* 0x000fda0000706670 */
[----:B------:R-:W-:Y:S05]  /*00d0*/  @P0 EXIT ;  /* 0x000000000000094d */ /* 0x000fea0003800000 */
[----:B------:R-:W0:Y:S01]  /*00e0*/  LDCU UR10, c[0x0][0x388] ;  /* 0x00007100ff0a77ac */ /* 0x000e220008000800 */
[----:B------:R-:W-:Y:S01]  /*00f0*/  HFMA2 R34, -RZ, RZ, 0, 0 ;  /* 0x00000000ff227431 */ /* 0x000fe200000001ff */
[----:B------:R-:W-:Y:S01]  /*0100*/  CS2R R36, SRZ ;  /* 0x0000000000247805 */ /* 0x000fe2000001ff00 */
[----:B------:R-:W-:Y:S01]  /*0110*/  HFMA2 R47, -RZ, RZ, 0, 0 ;  /* 0x00000000ff2f7431 */ /* 0x000fe200000001ff */
[----:B------:R-:W-:Y:S01]  /*0120*/  CS2R R26, SRZ ;  /* 0x00000000001a7805 */ /* 0x000fe2000001ff00 */
[----:B------:R-:W-:Y:S01]  /*0130*/  HFMA2 R44, -RZ, RZ, 0, 0 ;  /* 0x00000000ff2c7431 */ /* 0x000fe200000001ff */
[----:B------:R-:W-:Y:S02]  /*0140*/  CS2R R24, SRZ ;  /* 0x0000000000187805 */ /* 0x000fe4000001ff00 */
[----:B------:R-:W-:Y:S02]  /*0150*/  MOV R51, RZ ;  /* 0x000000ff00337202 */ /* 0x000fe40000000f00 */
[----:B------:R-:W-:-:S02]  /*0160*/  CS2R R32, SRZ ;  /* 0x0000000000207805 */ /* 0x000fc4000001ff00 */
[----:B------:R-:W-:Y:S02]  /*0170*/  CS2R R38, SRZ ;  /* 0x0000000000267805 */ /* 0x000fe4000001ff00 */
[----:B------:R-:W-:Y:S01]  /*0180*/  MOV R49, RZ ;  /* 0x000000ff00317202 */ /* 0x000fe20000000f00 */
[----:B------:R-:W1:Y:S01]  /*0190*/  LDCU.64 UR8, c[0x0][0x358] ;  /* 0x00006b00ff0877ac */ /* 0x000e620008000a00 */
[----:B------:R-:W-:Y:S01]  /*01a0*/  MOV R42, RZ ;  /* 0x000000ff002a7202 */ /* 0x000fe20000000f00 */
[----:B0-----:R-:W-:-:S09]  /*01b0*/  UISETP.GE.AND UP0, UPT, UR10, 0x1, UPT ;  /* 0x000000010a00788c */ /* 0x001fd2000bf06270 */
[----:B------:R-:W-:Y:S05]  /*01c0*/  BRA.U !UP0, `(.L_x_0) ;  /* 0x0000000d08087547 */ /* 0x000fea000b800000 */
[----:B------:R-:W0:Y:S01]  /*01d0*/  S2UR UR6, SR_CgaCtaId ;  /* 0x00000000000679c3 */ /* 0x000e220000008800 */
[----:B------:R-:W-:Y:S01]  /*01e0*/  IMAD R41, R2, UR7, R5 ;  /* 0x0000000702297c24 */ /* 0x000fe2000f8e0205 */
[----:B------:R-:W-:Y:S01]  /*01f0*/  UMOV UR4, 0x400 ;  /* 0x0000040000047882 */ /* 0x000fe20000000000 */
[----:B------:R-:W-:Y:S01]  /*0200*/  MOV R36, RZ ;  /* 0x000000ff00247202 */ /* 0x000fe20000000f00 */
[----:B------:R-:W-:Y:S02]  /*0210*/  UIADD3 UR5, UPT, UPT, UR4, 0x1000, URZ ;  /* 0x0000100004057890 */ /* 0x000fe4000fffe0ff */
[----:B------:R-:W-:Y:S02]  /*0220*/  SHF.R.U32.HI R2, RZ, 0x2, R41 ;  /* 0x00000002ff027819 */ /* 0x000fe40000011629 */
[----:B------:R-:W-:Y:S02]  /*0230*/  SHF.L.U32 R0, R41, 0x2, RZ ;  /* 0x0000000229007819 */ /* 0x000fe400000006ff */
[----:B------:R-:W-:-:S02]  /*0240*/  LEA R2, R3, R2, 0x6 ;  /* 0x0000000203027211 */ /* 0x000fc400078e30ff */
[C---:B------:R-:W-:Y:S02]  /*0250*/  LOP3.LUT R3, R0.reuse, 0x3c, RZ, 0xc0, !PT ;  /* 0x0000003c00037812 */ /* 0x040fe400078ec0ff */
[----:B------:R-:W-:Y:S02]  /*0260*/  LOP3.LUT R7, R0, 0xc, RZ, 0xc0, !PT ;  /* 0x0000000c00077812 */ /* 0x000fe400078ec0ff */
[----:B------:R-:W-:-:S03]  /*0270*/  LEA R3, R4, R3, 0x6 ;  /* 0x0000000304037211 */ /* 0x000fc600078e30ff */
[----:B------:R-:W-:Y:S01]  /*0280*/  IMAD R7, R2, UR10, R7 ;  /* 0x0000000a02077c24 */ /* 0x000fe2000f8e0207 */
[----:B0-----:R-:W-:Y:S02]  /*0290*/  ULEA UR5, UR6, UR5, 0x18 ;  /* 0x0000000506057291 */ /* 0x001fe4000f8ec0ff */
[----:B------:R-:W-:-:S04]  /*02a0*/  ULEA UR4, UR6, UR4, 0x18 ;  /* 0x0000000406047291 */ /* 0x000fc8000f8ec0ff */
[----:B------:R-:W-:Y:S02]  /*02b0*/  LEA R4, R5, UR5, 0x4 ;  /* 0x0000000505047c11 */ /* 0x000fe4000f8e20ff */
[C---:B------:R-:W-:Y:S02]  /*02c0*/  LEA R6, R41.reuse, UR5, 0x4 ;  /* 0x0000000529067c11 */ /* 0x040fe4000f8e20ff */
[----:B------:R-:W-:Y:S02]  /*02d0*/  IADD3 R4, PT, PT, R4, 0x100, RZ ;  /* 0x0000010004047810 */ /* 0x000fe40007ffe0ff */
[----:B------:R-:W-:Y:S01]  /*02e0*/  LEA R40, R41, UR4, 0x4 ;  /* 0x0000000429287c11 */ /* 0x000fe2000f8e20ff */
[----:B------:R-:W-:-:S06]  /*02f0*/  UMOV UR4, URZ ;  /* 0x000000ff00047c82 */ /* 0x000fcc0008000000 */
.L_x_2:
[----:B------:R-:W0:Y:S01]  /*0300*/  LDC R0, c[0x0][0x384] ;  /* 0x0000e100ff007b82 */ /* 0x000e220000000800 */
[----:B------:R-:W-:Y:S01]  /*0310*/  LEA.HI R2, R41, UR4, RZ, 0x1c ;  /* 0x0000000429027c11 */ /* 0x000fe2000f8fe0ff */
[----:B------:R-:W2:Y:S01]  /*0320*/  LDCU UR10, c[0x0][0x388] ;  /* 0x00007100ff0a77ac */ /* 0x000ea20008000800 */
[----:B------:R-:W-:-:S05]  /*0330*/  IADD3 R5, PT, PT, R7, UR4, RZ ;  /* 0x0000000407057c10 */ /* 0x000fca000fffe0ff */
[----:B------:R-:W3:Y:S08]  /*0340*/  LDC.64 R8, c[0x0][0x390] ;  /* 0x0000e400ff087b82 */ /* 0x000ef00000000a00 */
[----:B------:R-:W4:Y:S01]  /*0350*/  LDC.64 R12, c[0x0][0x398] ;  /* 0x0000e600ff0c7b82 */ /* 0x000f220000000a00 */
[----:B0-----:R-:W-:Y:S02]  /*0360*/  IMAD R11, R2, R0, R3 ;  /* 0x00000000020b7224 */ /* 0x001fe400078e0203 */
[----:B---3--:R-:W-:-:S04]  /*0370*/  IMAD.WIDE R8, R5, 0x4, R8 ;  /* 0x0000000405087825 */ /* 0x008fc800078e0208 */
[----:B----4-:R-:W-:Y:S02]  /*0380*/  IMAD.WIDE R12, R11, 0x4, R12 ;  /* 0x000000040b0c7825 */ /* 0x010fe400078e020c */
[----:B-1----:R-:W3:Y:S04]  /*0390*/  LDG.E.128 R8, desc[UR8][R8.64] ;  /* 0x0000000808087981 */ /* 0x002ee8000c1e1d00 */
[----:B------:R-:W4:Y:S01]  /*03a0*/  LDG.E.128 R12, desc[UR8][R12.64] ;  /* 0x000000080c0c7981 */ /* 0x000f22000c1e1d00 */
[----:B------:R-:W0:Y:S01]  /*03b0*/  S2UR UR6, SR_CgaCtaId ;  /* 0x00000000000679c3 */ /* 0x000e220000008800 */
[----:B------:R-:W-:Y:S01]  /*03c0*/  UMOV UR5, 0x400 ;  /* 0x0000040000057882 */ /* 0x000fe20000000000 */
[----:B------:R-:W-:Y:S01]  /*03d0*/  UIADD3 UR4, UPT, UPT, UR4, 0x10, URZ ;  /* 0x0000001004047890 */ /* 0x000fe2000fffe0ff */
[----:B------:R-:W1:Y:S01]  /*03e0*/  S2R R2, SR_TID.Y ;  /* 0x0000000000027919 */ /* 0x000e620000002200 */
[----:B------:R-:W-:-:S02]  /*03f0*/  MOV R5, R4 ;  /* 0x0000000400057202 */ /* 0x000fc40000000f00 */
[----:B--2---:R-:W-:Y:S02]  /*0400*/  UISETP.GE.AND UP1, UPT, UR4, UR10, UPT ;  /* 0x0000000a0400728c */ /* 0x004fe4000bf26270 */
[----:B0-----:R-:W-:-:S06]  /*0410*/  ULEA UR5, UR6, UR5, 0x18 ;  /* 0x0000000506057291 */ /* 0x001fcc000f8ec0ff */
[----:B-1----:R-:W-:Y:S01]  /*0420*/  LEA R2, R2, UR5, 0x8 ;  /* 0x0000000502027c11 */ /* 0x002fe2000f8e40ff */
[----:B------:R-:W-:-:S03]  /*0430*/  UMOV UR5, 0x80 ;  /* 0x0000008000057882 */ /* 0x000fc60000000000 */
[----:B------:R-:W-:Y:S01]  /*0440*/  IADD3 R2, PT, PT, R2, 0x80, RZ ;  /* 0x0000008002027810 */ /* 0x000fe20007ffe0ff */
[----:B---3--:R0:W-:Y:S04]  /*0450*/  STS.128 [R40], R8 ;  /* 0x0000000828007388 */ /* 0x0081e80000000c00 */
[----:B----4-:R0:W-:Y:S01]  /*0460*/  STS.128 [R6], R12 ;  /* 0x0000000c06007388 */ /* 0x0101e20000000c00 */
[----:B------:R-:W-:Y:S06]  /*0470*/  BAR.SYNC.DEFER_BLOCKING 0x0 ;  /* 0x0000000000007b1d */ /* 0x000fec0000010000 */
.L_x_1:
[----:B0-----:R-:W-:Y:S01]  /*0480*/  LDS.128 R8, [R2+-0x80] ;  /* 0xffff800002087984 */ /* 0x001fe20000000c00 */
[----:B------:R-:W-:-:S03]  /*0490*/  UIADD3 UR5, UPT, UPT, UR5, 0x20, URZ ;  /* 0x0000002005057890 */ /* 0x000fc6000fffe0ff */
[----:B------:R-:W0:Y:S01]  /*04a0*/  LDS.128 R28, [R5+-0x100] ;  /* 0xffff0000051c7984 */ /* 0x000e220000000c00 */
[----:B------:R-:W-:-:S03]  /*04b0*/  UISETP.NE.AND UP0, UPT, UR5, 0xc0, UPT ;  /* 0x000000c00500788c */ /* 0x000fc6000bf05270 */
[----:B------:R-:W1:Y:S04]  /*04c0*/  LDS.128 R12, [R2+-0x40] ;  /* 0xffffc000020c7984 */ /* 0x000e680000000c00 */
[----:B------:R-:W2:Y:S04]  /*04d0*/  LDS.128 R16, [R2] ;  /* 0x0000000002107984 */ /* 0x000ea80000000c00 */
[----:B------:R-:W3:Y:S01]  /*04e0*/  LDS.128 R20, [R2+0x40] ;  /* 0x0000400002147984 */ /* 0x000ee20000000c00 */
[C---:B0-----:R-:W-:Y:S01]  /*04f0*/  FFMA R53, R8.reuse, R28, R33 ;  /* 0x0000001c08357223 */ /* 0x041fe20000000021 */
[C---:B------:R-:W-:Y:S01]  /*0500*/  FFMA R46, R8.reuse, R29, R32 ;  /* 0x0000001d082e7223 */ /* 0x040fe20000000020 */
[C---:B------:R-:W-:Y:S01]  /*0510*/  FFMA R50, R8.reuse, R31, R34 ;  /* 0x0000001f08327223 */ /* 0x040fe20000000022 */
[----:B------:R-:W-:Y:S01]  /*0520*/  FFMA R51, R8, R30, R51 ;  /* 0x0000001e08337223 */ /* 0x000fe20000000033 */
[----:B------:R-:W0:Y:S01]  /*0530*/  LDS.128 R32, [R5] ;  /* 0x0000000005207984 */ /* 0x000e220000000c00 */
[C---:B-1----:R-:W-:Y:S01]  /*0540*/  FFMA R52, R12.reuse, R28, R25 ;  /* 0x0000001c0c347223 */ /* 0x042fe20000000019 */
[C---:B------:R-:W-:Y:S01]  /*0550*/  FFMA R8, R12.reuse, R29, R24 ;  /* 0x0000001d0c087223 */ /* 0x040fe20000000018 */
[C---:B------:R-:W-:Y:S01]  /*0560*/  FFMA R48, R12.reuse, R30, R27 ;  /* 0x0000001e0c307223 */ /* 0x040fe2000000001b */
[----:B------:R-:W-:Y:S01]  /*0570*/  FFMA R12, R12, R31, R36 ;  /* 0x0000001f0c0c7223 */ /* 0x000fe20000000024 */
[CC--:B--2---:R-:W-:Y:S01]  /*0580*/  FFMA R36, R16.reuse, R29.reuse, R26 ;  /* 0x0000001d10247223 */ /* 0x0c4fe2000000001a */
[C---:B------:R-:W-:Y:S01]  /*0590*/  FFMA R47, R16.reuse, R28, R47 ;  /* 0x0000001c102f7223 */ /* 0x040fe2000000002f */
[----:B------:R-:W1:Y:S01]  /*05a0*/  LDS.128 R24, [R5+0x100] ;  /* 0x0001000005187984 */ /* 0x000e620000000c00 */
[----:B------:R-:W-:Y:S01]  /*05b0*/  FFMA R39, R16, R30, R39 ;  /* 0x0000001e10277223 */ /* 0x000fe20000000027 */
[C---:B---3--:R-:W-:Y:S01]  /*05c0*/  FFMA R49, R20.reuse, R28, R49 ;  /* 0x0000001c14317223 */ /* 0x048fe20000000031 */
[C---:B------:R-:W-:Y:S01]  /*05d0*/  FFMA R44, R20.reuse, R29, R44 ;  /* 0x0000001d142c7223 */ /* 0x040fe2000000002c */
[----:B------:R-:W-:Y:S01]  /*05e0*/  FFMA R37, R20, R30, R37 ;  /* 0x0000001e14257223 */ /* 0x000fe20000000025 */
[-C--:B------:R-:W-:Y:S01]  /*05f0*/  FFMA R16, R16, R31.reuse, R38 ;  /* 0x0000001f10107223 */ /* 0x080fe20000000026 */
[----:B------:R-:W-:-:S02]  /*0600*/  FFMA R20, R20, R31, R42 ;  /* 0x0000001f14147223 */ /* 0x000fc4000000002a */
[----:B------:R-:W2:Y:S01]  /*0610*/  LDS.128 R28, [R5+0x200] ;  /* 0x00020000051c7984 */ /* 0x000ea20000000c00 */
[C---:B0-----:R-:W-:Y:S01]  /*0620*/  FFMA R52, R32.reuse, R13, R52 ;  /* 0x0000000d20347223 */ /* 0x041fe20000000034 */
[C---:B------:R-:W-:Y:S01]  /*0630*/  FFMA R8, R13.reuse, R33, R8 ;  /* 0x000000210d087223 */ /* 0x040fe20000000008 */
[-C--:B------:R-:W-:Y:S01]  /*0640*/  FFMA R48, R13, R34.reuse, R48 ;  /* 0x000000220d307223 */ /* 0x080fe20000000030 */
[C---:B------:R-:W-:Y:S01]  /*0650*/  FFMA R53, R32.reuse, R9, R53 ;  /* 0x0000000920357223 */ /* 0x040fe20000000035 */
[C---:B------:R-:W-:Y:S01]  /*0660*/  FFMA R46, R9.reuse, R33, R46 ;  /* 0x00000021092e7223 */ /* 0x040fe2000000002e */
[CC--:B------:R-:W-:Y:S01]  /*0670*/  FFMA R51, R9.reuse, R34.reuse, R51 ;  /* 0x0000002209337223 */ /* 0x0c0fe20000000033 */
[-C--:B------:R-:W-:Y:S01]  /*0680*/  FFMA R50, R9, R35.reuse, R50 ;  /* 0x0000002309327223 */ /* 0x080fe20000000032 */
[----:B------:R-:W-:Y:S01]  /*0690*/  FFMA R12, R13, R35, R12 ;  /* 0x000000230d0c7223 */ /* 0x000fe2000000000c */
[C---:B------:R-:W-:Y:S01]  /*06a0*/  FFMA R47, R32.reuse, R17, R47 ;  /* 0x00000011202f7223 */ /* 0x040fe2000000002f */
[C---:B------:R-:W-:Y:S01]  /*06b0*/  FFMA R9, R17.reuse, R33, R36 ;  /* 0x0000002111097223 */ /* 0x040fe20000000024 */
[CC--:B------:R-:W-:Y:S01]  /*06c0*/  FFMA R13, R17.reuse, R34.reuse, R39 ;  /* 0x00000022110d7223 */ /* 0x0c0fe20000000027 */
[----:B------:R-:W-:Y:S01]  /*06d0*/  FFMA R16, R17, R35, R16 ;  /* 0x0000002311107223 */ /* 0x000fe20000000010 */
[----:B------:R-:W-:Y:S01]  /*06e0*/  FFMA R49, R32, R21, R49 ;  /* 0x0000001520317223 */ /* 0x000fe20000000031 */
[C---:B------:R-:W-:Y:S01]  /*06f0*/  FFMA R17, R21.reuse, R33, R44 ;  /* 0x0000002115117223 */ /* 0x040fe2000000002c */
[C---:B------:R-:W-:Y:S01]  /*0700*/  FFMA R42, R21.reuse, R34, R37 ;  /* 0x00000022152a7223 */ /* 0x040fe20000000025 */
[----:B------:R-:W-:Y:S01]  /*0710*/  FFMA R20, R21, R35, R20 ;  /* 0x0000002315147223 */ /* 0x000fe20000000014 */
[----:B-1----:R-:W-:Y:S01]  /*0720*/  FFMA R21, R24, R14, R52 ;  /* 0x0000000e18157223 */ /* 0x002fe20000000034 */
[C---:B------:R-:W-:Y:S01]  /*0730*/  FFMA R8, R14.reuse, R25, R8 ;  /* 0x000000190e087223 */ /* 0x040fe20000000008 */
[C---:B------:R-:W-:Y:S01]  /*0740*/  FFMA R48, R14.reuse, R26, R48 ;  /* 0x0000001a0e307223 */ /* 0x040fe20000000030 */
[----:B------:R-:W-:Y:S01]  /*0750*/  FFMA R14, R14, R27, R12 ;  /* 0x0000001b0e0e7223 */ /* 0x000fe2000000000c */
[----:B------:R-:W-:Y:S01]  /*0760*/  FFMA R47, R24, R18, R47 ;  /* 0x00000012182f7223 */ /* 0x000fe2000000002f */
[CC--:B------:R-:W-:Y:S01]  /*0770*/  FFMA R12, R18.reuse, R25.reuse, R9 ;  /* 0x00000019120c7223 */ /* 0x0c0fe20000000009 */
[----:B------:R-:W-:Y:S01]  /*0780*/  FFMA R13, R18, R26, R13 ;  /* 0x0000001a120d7223 */ /* 0x000fe2000000000d */
[----:B------:R-:W-:Y:S01]  /*0790*/  FFMA R53, R24, R10, R53 ;  /* 0x0000000a18357223 */ /* 0x000fe20000000035 */
[C---:B------:R-:W-:Y:S01]  /*07a0*/  FFMA R46, R10.reuse, R25, R46 ;  /* 0x000000190a2e7223 */ /* 0x040fe2000000002e */
[C---:B------:R-:W-:Y:S01]  /*07b0*/  FFMA R51, R10.reuse, R26, R51 ;  /* 0x0000001a0a337223 */ /* 0x040fe20000000033 */
[-C--:B------:R-:W-:Y:S01]  /*07c0*/  FFMA R50, R10, R27.reuse, R50 ;  /* 0x0000001b0a327223 */ /* 0x080fe20000000032 */
[----:B------:R-:W-:Y:S01]  /*07d0*/  FFMA R18, R18, R27, R16 ;  /* 0x0000001b12127223 */ /* 0x000fe20000000010 */
[----:B------:R-:W-:Y:S01]  /*07e0*/  FFMA R49, R24, R22, R49 ;  /* 0x0000001618317223 */ /* 0x000fe20000000031 */
[C---:B------:R-:W-:Y:S01]  /*07f0*/  FFMA R16, R22.reuse, R25, R17 ;  /* 0x0000001916107223 */ /* 0x040fe20000000011 */
[C---:B------:R-:W-:Y:S01]  /*0800*/  FFMA R25, R22.reuse, R26, R42 ;  /* 0x0000001a16197223 */ /* 0x040fe2000000002a */
[----:B------:R-:W-:Y:S01]  /*0810*/  FFMA R20, R22, R27, R20 ;  /* 0x0000001b16147223 */ /* 0x000fe20000000014 */
[----:B------:R-:W-:Y:S01]  /*0820*/  LDS.128 R32, [R2+-0x70] ;  /* 0xffff900002207984 */ /* 0x000fe20000000c00 */
[C---:B--2---:R-:W-:Y:S01]  /*0830*/  FFMA R53, R28.reuse, R11, R53 ;  /* 0x0000000b1c357223 */ /* 0x044fe20000000035 */
[C---:B------:R-:W-:Y:S01]  /*0840*/  FFMA R46, R11.reuse, R29, R46 ;  /* 0x0000001d0b2e7223 */ /* 0x040fe2000000002e */
[CC--:B------:R-:W-:Y:S01]  /*0850*/  FFMA R51, R11.reuse, R30.reuse, R51 ;  /* 0x0000001e0b337223 */ /* 0x0c0fe20000000033 */
[----:B------:R-:W0:Y:S01]  /*0860*/  LDS.128 R36, [R5+0x300] ;  /* 0x0003000005247984 */ /* 0x000e220000000c00 */
[----:B------:R-:W-:Y:S01]  /*0870*/  FFMA R50, R11, R31, R50 ;  /* 0x0000001f0b327223 */ /* 0x000fe20000000032 */
[C---:B------:R-:W-:Y:S01]  /*0880*/  FFMA R22, R15.reuse, R29, R8 ;  /* 0x0000001d0f167223 */ /* 0x040fe20000000008 */
[C---:B------:R-:W-:Y:S01]  /*0890*/  FFMA R21, R28.reuse, R15, R21 ;  /* 0x0000000f1c157223 */ /* 0x040fe20000000015 */
[----:B------:R-:W1:Y:S01]  /*08a0*/  LDS.128 R8, [R2+-0x30] ;  /* 0xffffd00002087984 */ /* 0x000e620000000c00 */
[C---:B------:R-:W-:Y:S01]  /*08b0*/  FFMA R47, R28.reuse, R19, R47 ;  /* 0x000000131c2f7223 */ /* 0x040fe2000000002f */
[----:B------:R-:W-:Y:S01]  /*08c0*/  FFMA R49, R28, R23, R49 ;  /* 0x000000171c317223 */ /* 0x000fe20000000031 */
[CC--:B------:R-:W-:Y:S01]  /*08d0*/  FFMA R48, R15.reuse, R30.reuse, R48 ;  /* 0x0000001e0f307223 */ /* 0x0c0fe20000000030 */
[----:B------:R-:W-:Y:S01]  /*08e0*/  FFMA R42, R15, R31, R14 ;  /* 0x0000001f0f2a7223 */ /* 0x000fe2000000000e */
[C---:B------:R-:W-:Y:S01]  /*08f0*/  FFMA R44, R19.reuse, R29, R12 ;  /* 0x0000001d132c7223 */ /* 0x040fe2000000000c */
[CC--:B------:R-:W-:Y:S01]  /*0900*/  FFMA R52, R19.reuse, R30.reuse, R13 ;  /* 0x0000001e13347223 */ /* 0x0c0fe2000000000d */
[----:B------:R-:W-:Y:S01]  /*0910*/  FFMA R54, R19, R31, R18 ;  /* 0x0000001f13367223 */ /* 0x000fe20000000012 */
[C---:B------:R-:W-:Y:S01]  /*0920*/  FFMA R28, R23.reuse, R29, R16 ;  /* 0x0000001d171c7223 */ /* 0x040fe20000000010 */
[----:B------:R-:W2:Y:S01]  /*0930*/  LDS.128 R12, [R2+0x10] ;  /* 0x00001000020c7984 */ /* 0x000ea20000000c00 */
[C---:B------:R-:W-:Y:S01]  /*0940*/  FFMA R29, R23.reuse, R30, R25 ;  /* 0x0000001e171d7223 */ /* 0x040fe20000000019 */
[----:B------:R-:W-:-:S02]  /*0950*/  FFMA R30, R23, R31, R20 ;  /* 0x0000001f171e7223 */ /* 0x000fc40000000014 */
[----:B------:R3:W4:Y:S04]  /*0960*/  LDS.128 R16, [R2+0x50] ;  /* 0x0000500002107984 */ /* 0x0007280000000c00 */
[----:B------:R-:W5:Y:S01]  /*0970*/  LDS.128 R24, [R5+0x400] ;  /* 0x0004000005187984 */ /* 0x000f620000000c00 */
[----:B---3--:R-:W-:Y:S01]  /*0980*/  IADD3 R2, PT, PT, R2, 0x20, RZ ;  /* 0x0000002002027810 */ /* 0x008fe20007ffe0ff */
[C---:B0-----:R-:W-:Y:S01]  /*0990*/  FFMA R53, R32.reuse, R36, R53 ;  /* 0x0000002420357223 */ /* 0x041fe20000000035 */
[C---:B------:R-:W-:Y:S01]  /*09a0*/  FFMA R46, R32.reuse, R37, R46 ;  /* 0x00000025202e7223 */ /* 0x040fe2000000002e */
[C---:B------:R-:W-:Y:S01]  /*09b0*/  FFMA R31, R32.reuse, R38, R51 ;  /* 0x00000026201f7223 */ /* 0x040fe20000000033 */
[----:B------:R-:W-:Y:S01]  /*09c0*/  FFMA R50, R32, R39, R50 ;  /* 0x0000002720327223 */ /* 0x000fe20000000032 */
[C---:B-1----:R-:W-:Y:S01]  /*09d0*/  FFMA R51, R8.reuse, R36, R21 ;  /* 0x0000002408337223 */ /* 0x042fe20000000015 */
[C---:B------:R-:W-:Y:S01]  /*09e0*/  FFMA R32, R8.reuse, R37, R22 ;  /* 0x0000002508207223 */ /* 0x040fe20000000016 */
[C---:B------:R-:W-:Y:S01]  /*09f0*/  FFMA R55, R8.reuse, R38, R48 ;  /* 0x0000002608377223 */ /* 0x040fe20000000030 */
[----:B------:R-:W-:Y:S01]  /*0a00*/  FFMA R42, R8, R39, R42 ;  /* 0x00000027082a7223 */ /* 0x000fe2000000002a */
[----:B------:R-:W0:Y:S01]  /*0a10*/  LDS.128 R20, [R5+0x500] ;  /* 0x0005000005147984 */ /* 0x000e220000000c00 */
[C---:B--2---:R-:W-:Y:S01]  /*0a20*/  FFMA R44, R12.reuse, R37, R44 ;  /* 0x000000250c2c7223 */ /* 0x044fe2000000002c */
[C---:B------:R-:W-:Y:S01]  /*0a30*/  FFMA R47, R12.reuse, R36, R47 ;  /* 0x000000240c2f7223 */ /* 0x040fe2000000002f */
[C---:B------:R-:W-:Y:S01]  /*0a40*/  FFMA R57, R12.reuse, R38, R52 ;  /* 0x000000260c397223 */ /* 0x040fe20000000034 */
[----:B------:R-:W-:Y:S01]  /*0a50*/  FFMA R54, R12, R39, R54 ;  /* 0x000000270c367223 */ /* 0x000fe20000000036 */
[C---:B----4-:R-:W-:Y:S01]  /*0a60*/  FFMA R8, R16.reuse, R37, R28 ;  /* 0x0000002510087223 */ /* 0x050fe2000000001c */
[C---:B------:R-:W-:Y:S01]  /*0a70*/  FFMA R49, R16.reuse, R36, R49 ;  /* 0x0000002410317223 */ /* 0x040fe20000000031 */
[C---:B------:R-:W-:Y:S01]  /*0a80*/  FFMA R37, R16.reuse, R38, R29 ;  /* 0x0000002610257223 */ /* 0x040fe2000000001d */
[----:B------:R-:W-:Y:S01]  /*0a90*/  FFMA R16, R16, R39, R30 ;  /* 0x0000002710107223 */ /* 0x000fe2000000001e */
[CC--:B-----5:R-:W-:Y:S01]  /*0aa0*/  FFMA R59, R33.reuse, R26.reuse, R31 ;  /* 0x0000001a213b7223 */ /* 0x0e0fe2000000001f */
[C---:B------:R-:W-:Y:S01]  /*0ab0*/  FFMA R53, R24.reuse, R33, R53 ;  /* 0x0000002118357223 */ /* 0x040fe20000000035 */
[----:B------:R1:W2:Y:S01]  /*0ac0*/  LDS.128 R28, [R5+0x600] ;  /* 0x00060000051c7984 */ /* 0x0002a20000000c00 */
[C---:B------:R-:W-:Y:S01]  /*0ad0*/  FFMA R39, R33.reuse, R25, R46 ;  /* 0x0000001921277223 */ /* 0x040fe2000000002e */
[----:B------:R-:W-:Y:S01]  /*0ae0*/  FFMA R50, R33, R27, R50 ;  /* 0x0000001b21327223 */ /* 0x000fe20000000032 */
[C---:B------:R-:W-:Y:S01]  /*0af0*/  FFMA R51, R24.reuse, R9, R51 ;  /* 0x0000000918337223 */ /* 0x040fe20000000033 */
[C---:B------:R-:W-:Y:S01]  /*0b00*/  FFMA R33, R9.reuse, R25, R32 ;  /* 0x0000001909217223 */ /* 0x040fe20000000020 */
[CC--:B------:R-:W-:Y:S01]  /*0b10*/  FFMA R55, R9.reuse, R26.reuse, R55 ;  /* 0x0000001a09377223 */ /* 0x0c0fe20000000037 */
        /* <DEDUP_REMOVED lines=9> */
[----:B-1----:R-:W-:Y:S01]  /*0bb0*/  IADD3 R5, PT, PT, R5, 0x800, RZ ;  /* 0x0000080005057810 */ /* 0x002fe20007ffe0ff */
[----:B0-----:R-:W-:Y:S01]  /*0bc0*/  FFMA R53, R20, R34, R53 ;  /* 0x0000002214357223 */ /* 0x001fe20000000035 */
[C---:B------:R-:W-:Y:S01]  /*0bd0*/  FFMA R32, R34.reuse, R21, R39 ;  /* 0x0000001522207223 */ /* 0x040fe20000000027 */
[----:B------:R-:W-:Y:S01]  /*0be0*/  FFMA R59, R34, R22, R59 ;  /* 0x00000016223b7223 */ /* 0x000fe2000000003b */
[-C--:B------:R-:W-:Y:S01]  /*0bf0*/  FFMA R42, R10, R23.reuse, R42 ;  /* 0x000000170a2a7223 */ /* 0x080fe2000000002a */
[----:B------:R-:W-:Y:S01]  /*0c00*/  FFMA R34, R34, R23, R50 ;  /* 0x0000001722227223 */ /* 0x000fe20000000032 */
[----:B------:R-:W-:Y:S01]  /*0c10*/  FFMA R13, R20, R10, R51 ;  /* 0x0000000a140d7223 */ /* 0x000fe20000000033 */
[CC--:B------:R-:W-:Y:S01]  /*0c20*/  FFMA R24, R10.reuse, R21.reuse, R33 ;  /* 0x000000150a187223 */ /* 0x0c0fe20000000021 */
[----:B------:R-:W-:Y:S01]  /*0c30*/  FFMA R55, R10, R22, R55 ;  /* 0x000000160a377223 */ /* 0x000fe20000000037 */
[----:B------:R-:W-:Y:S01]  /*0c40*/  FFMA R47, R20, R14, R47 ;  /* 0x0000000e142f7223 */ /* 0x000fe2000000002f */
[C---:B------:R-:W-:Y:S01]  /*0c50*/  FFMA R26, R14.reuse, R21, R9 ;  /* 0x000000150e1a7223 */ /* 0x040fe20000000009 */
[C---:B------:R-:W-:Y:S01]  /*0c60*/  FFMA R57, R14.reuse, R22, R57 ;  /* 0x000000160e397223 */ /* 0x040fe20000000039 */
[----:B------:R-:W-:Y:S01]  /*0c70*/  FFMA R54, R14, R23, R54 ;  /* 0x000000170e367223 */ /* 0x000fe20000000036 */
[----:B------:R-:W-:Y:S01]  /*0c80*/  FFMA R49, R20, R18, R49 ;  /* 0x0000001214317223 */ /* 0x000fe20000000031 */
[C---:B------:R-:W-:Y:S01]  /*0c90*/  FFMA R44, R18.reuse, R21, R25 ;  /* 0x00000015122c7223 */ /* 0x040fe20000000019 */
[C---:B------:R-:W-:Y:S01]  /*0ca0*/  FFMA R37, R18.reuse, R22, R37 ;  /* 0x0000001612257223 */ /* 0x040fe20000000025 */
[----:B------:R-:W-:Y:S01]  /*0cb0*/  FFMA R16, R18, R23, R16 ;  /* 0x0000001712107223 */ /* 0x000fe20000000010 */
[----:B--2---:R-:W-:Y:S01]  /*0cc0*/  FFMA R36, R11, R31, R42 ;  /* 0x0000001f0b247223 */ /* 0x004fe2000000002a */
[C---:B------:R-:W-:Y:S01]  /*0cd0*/  FFMA R33, R28.reuse, R35, R53 ;  /* 0x000000231c217223 */ /* 0x040fe20000000035 */
[C---:B------:R-:W-:Y:S01]  /*0ce0*/  FFMA R32, R35.reuse, R29, R32 ;  /* 0x0000001d23207223 */ /* 0x040fe20000000020 */
[CC--:B------:R-:W-:Y:S01]  /*0cf0*/  FFMA R51, R35.reuse, R30.reuse, R59 ;  /* 0x0000001e23337223 */ /* 0x0c0fe2000000003b */
[----:B------:R-:W-:Y:S01]  /*0d00*/  FFMA R34, R35, R31, R34 ;  /* 0x0000001f23227223 */ /* 0x000fe20000000022 */
[C---:B------:R-:W-:Y:S01]  /*0d10*/  FFMA R25, R28.reuse, R11, R13 ;  /* 0x0000000b1c197223 */ /* 0x040fe2000000000d */
[C---:B------:R-:W-:Y:S01]  /*0d20*/  FFMA R24, R11.reuse, R29, R24 ;  /* 0x0000001d0b187223 */ /* 0x040fe20000000018 */
[-C--:B------:R-:W-:Y:S01]  /*0d30*/  FFMA R27, R11, R30.reuse, R55 ;  /* 0x0000001e0b1b7223 */ /* 0x080fe20000000037 */
        /* <DEDUP_REMOVED lines=8> */
[----:B------:R-:W-:Y:S06]  /*0dc0*/  BRA.U UP0, `(.L_x_1) ;  /* 0xfffffff500ac7547 */ /* 0x000fec000b83ffff */
[----:B------:R-:W-:Y:S06]  /*0dd0*/  BAR.SYNC.DEFER_BLOCKING 0x0 ;  /* 0x0000000000007b1d */ /* 0x000fec0000010000 */
[----:B------:R-:W-:Y:S05]  /*0de0*/  BRA.U !UP1, `(.L_x_2) ;  /* 0xfffffff509447547 */ /* 0x000fea000b83ffff */
.L_x_0:
[----:B------:R-:W0:Y:S01]  /*0df0*/  LDC.64 R2, c[0x0][0x3a0] ;  /* 0x0000e800ff027b82 */ /* 0x000e220000000a00 */
[----:B------:R-:W-:-:S05]  /*0e00*/  IMAD R5, R43, R0, R45 ;  /* 0x000000002b057224 */ /* 0x000fca00078e022d */
[----:B------:R-:W-:-:S05]  /*0e10*/  SHF.L.U32 R5, R5, 0x2, RZ ;  /* 0x0000000205057819 */ /* 0x000fca00000006ff */
[----:B0-----:R-:W-:-:S05]  /*0e20*/  IMAD.WIDE R2, R5, 0x4, R2 ;  /* 0x0000000405027825 */ /* 0x001fca00078e0202 */
[----:B-1----:R-:W-:Y:S01]  /*0e30*/  STG.E desc[UR8][R2.64], R33 ;  /* 0x0000002102007986 */ /* 0x002fe2000c101908 */
[----:B------:R-:W-:-:S03]  /*0e40*/  IMAD.WIDE R4, R0, 0x4, R2 ;  /* 0x0000000400047825 */ /* 0x000fc600078e0202 */
[----:B------:R-:W-:Y:S01]  /*0e50*/  STG.E desc[UR8][R2.64+0x4], R32 ;  /* 0x0000042002007986 */ /* 0x000fe2000c101908 */
[----:B------:R-:W-:-:S03]  /*0e60*/  IMAD.WIDE R6, R0, 0x4, R4 ;  /* 0x0000000400067825 */ /* 0x000fc600078e0204 */
[----:B------:R-:W-:Y:S04]  /*0e70*/  STG.E desc[UR8][R2.64+0x8], R51 ;  /* 0x0000083302007986 */ /* 0x000fe8000c101908 */
[----:B------:R-:W-:Y:S01]  /*0e80*/  STG.E desc[UR8][R2.64+0xc], R34 ;  /* 0x00000c2202007986 */ /* 0x000fe2000c101908 */
[----:B------:R-:W-:-:S03]  /*0e90*/  IMAD.WIDE R8, R0, 0x4, R6 ;  /* 0x0000000400087825 */ /* 0x000fc600078e0206 */
[----:B------:R-:W-:Y:S04]  /*0ea0*/  STG.E desc[UR8][R4.64], R25 ;  /* 0x0000001904007986 */ /* 0x000fe8000c101908 */
        /* <DEDUP_REMOVED lines=10> */
[----:B------:R-:W-:Y:S01]  /*0f50*/  STG.E desc[UR8][R8.64+0xc], R42 ;  /* 0x00000c2a08007986 */ /* 0x000fe2000c101908 */
[----:B------:R-:W-:Y:S05]  /*0f60*/  EXIT ;  /* 0x000000000000794d */ /* 0x000fea0003800000 */
.L_x_3:
[----:B------:R-:W-:-:S00]  /*0f70*/  BRA `(.L_x_3) ;  /* 0xfffffffc00fc7947 */ /* 0x000fc0000383ffff */
[----:B------:R-:W-:-:S00]  /*0f80*/  NOP ;  /* 0x0000000000007918 */ /* 0x000fc00000000000 */
[----:B------:R-:W-:-:S00]  /*0f90*/  NOP ;  /* 0x0000000000007918 */ /* 0x000fc00000000000 */
[----:B------:R-:W-:-:S00]  /*0fa0*/  NOP ;  /* 0x0000000000007918 */ /* 0x000fc00000000000 */
[----:B------:R-:W-:-:S00]  /*0fb0*/  NOP ;  /* 0x0000000000007918 */ /* 0x000fc00000000000 */
[----:B------:R-:W-:-:S00]  /*0fc0*/  NOP ;  /* 0x0000000000007918 */ /* 0x000fc00000000000 */
[----:B------:R-:W-:-:S00]  /*0fd0*/  NOP ;  /* 0x0000000000007918 */ /* 0x000fc00000000000 */
[----:B------:R-:W-:-:S00]  /*0fe0*/  NOP ;  /* 0x0000000000007918 */ /* 0x000fc00000000000 */
[----:B------:R-:W-:-:S00]  /*0ff0*/  NOP ;  /* 0x0000000000007918 */ /* 0x000fc00000000000 */
.L_x_4:


//--------------------- .nv.shared._Z4mmulIfEviiiPKT_S2_PS0_ --------------------------
	.section	.nv.shared._Z4mmulIfEviiiPKT_S2_PS0_,"aw",@nobits
	.sectionflags	@""
	.align	4
.nv.shared._Z4mmulIfEviiiPKT_S2_PS0_:
	.zero		9216


//--------------------- .nv.shared.reserved.0     --------------------------
	.section	.nv.shared.reserved.0,"aw",@nobits
	.weak		__nv_reservedSMEM_offset_0_alias
	.size		__nv_reservedSMEM_offset_0_alias, 0, 64
	.other		__nv_reservedSMEM_offset_0_alias,@"STO_CUDA_RESERVED_SHARED STV_DEFAULT"
__nv_reservedSMEM_offset_0_alias:
	.zero		0
	.zero		64


//--------------------- .nv.constant0._Z4mmulIfEviiiPKT_S2_PS0_ --------------------------
	.section	.nv.constant0._Z4mmulIfEviiiPKT_S2_PS0_,"a",@progbits
	.sectionflags	@""
	.align	4
.nv.constant0._Z4mmulIfEviiiPKT_S2_PS0_:
	.zero		936


//--------------------- SYMBOLS --------------------------

	.type		.nv.reservedSmem.offset0,@object
	.size		.nv.reservedSmem.offset0,0x4
	.type		.nv.reservedSmem.cap,@object
	.size		.nv.reservedSmem.cap,0x4
